//
// Generated by NVIDIA NVVM Compiler
//
// Compiler Build ID: CL-36424714
// Cuda compilation tools, release 13.0, V13.0.88
// Based on NVVM 20.0.0
//

.version 9.0
.target sm_100
.address_size 64

	// .globl	default_function_kernel

.visible .entry default_function_kernel(
	.param .u64 .ptr .align 1 default_function_kernel_param_0,
	.param .u64 .ptr .align 1 default_function_kernel_param_1
)
.maxntid 32
{
	.reg .pred 	%p<6>;
	.reg .b16 	%rs<19>;
	.reg .b32 	%r<24>;
	.reg .b32 	%f<2>;
	.reg .b64 	%rd<9>;

	ld.param.u64 	%rd1, [default_function_kernel_param_0];
	ld.param.u64 	%rd2, [default_function_kernel_param_1];
	mov.u32 	%r1, %ctaid.x;
	shl.b32 	%r10, %r1, 5;
	mov.u32 	%r11, %tid.x;
	or.b32  	%r2, %r10, %r11;
	setp.gt.u32 	%p1, %r2, 76;
	@%p1 bra 	$L__BB0_10;
	setp.lt.u32 	%p2, %r2, 55;
	@%p2 bra 	$L__BB0_3;
	cvt.u16.u32 	%rs10, %r2;
	mul.lo.s16 	%rs11, %rs10, 117;
	shr.u16 	%rs12, %rs11, 8;
	sub.s16 	%rs13, %rs10, %rs12;
	and.b16  	%rs14, %rs13, 254;
	shr.u16 	%rs15, %rs14, 1;
	add.s16 	%rs16, %rs15, %rs12;
	and.b16  	%rs17, %rs16, 248;
	shr.u16 	%rs18, %rs17, 3;
	cvt.u32.u16 	%r14, %rs18;
	sub.s32 	%r22, 8, %r14;
	bra.uni 	$L__BB0_5;
$L__BB0_3:
	setp.lt.u32 	%p3, %r2, 11;
	mov.b32 	%r22, 0;
	@%p3 bra 	$L__BB0_5;
	cvt.u16.u32 	%rs1, %r2;
	mul.lo.s16 	%rs2, %rs1, 117;
	shr.u16 	%rs3, %rs2, 8;
	sub.s16 	%rs4, %rs1, %rs3;
	and.b16  	%rs5, %rs4, 254;
	shr.u16 	%rs6, %rs5, 1;
	add.s16 	%rs7, %rs6, %rs3;
	and.b16  	%rs8, %rs7, 248;
	shr.u16 	%rs9, %rs8, 3;
	cvt.u32.u16 	%r13, %rs9;
	add.s32 	%r22, %r13, -1;
$L__BB0_5:
	mad.lo.s32 	%r16, %r1, -22, %r2;
	mul.hi.u32 	%r17, %r16, -1171354717;
	shr.u32 	%r18, %r17, 3;
	mul.lo.s32 	%r19, %r18, 11;
	sub.s32 	%r6, %r16, %r19;
	setp.eq.s32 	%p4, %r6, 10;
	mov.b32 	%r23, 7;
	@%p4 bra 	$L__BB0_9;
	setp.gt.u32 	%p5, %r6, 1;
	@%p5 bra 	$L__BB0_8;
	sub.s32 	%r23, 1, %r6;
	bra.uni 	$L__BB0_9;
$L__BB0_8:
	add.s32 	%r23, %r6, -2;
$L__BB0_9:
	shl.b32 	%r20, %r22, 3;
	add.s32 	%r21, %r20, %r23;
	cvta.to.global.u64 	%rd3, %rd2;
	mul.wide.u32 	%rd4, %r21, 4;
	add.s64 	%rd5, %rd3, %rd4;
	ld.global.nc.f32 	%f1, [%rd5];
	cvta.to.global.u64 	%rd6, %rd1;
	mul.wide.u32 	%rd7, %r2, 4;
	add.s64 	%rd8, %rd6, %rd7;
	st.global.f32 	[%rd8], %f1;
$L__BB0_10:
	ret;

}


// ===== COMPILED SASS (sm_100) =====

	.target	sm_100

	.elftype	@"ET_EXEC"


//--------------------- .note.nv.tkinfo           --------------------------
	.section	.note.nv.tkinfo,"",@"SHT_NOTE"
	.sectionflags	@"SHF_NOTE_NV_TKINFO"
	.tkinfo
        /*0018*/ 	.word	0x00000002
        /*0030*/ 	.string	""
        /*0030*/ 	.string	"ptxas"
        /*0030*/ 	.string	"Cuda compilation tools, release 13.0, V13.0.88"
        /*0030*/ 	.string	"Build cuda_13.0.r13.0/compiler.36424714_0"
        /*0030*/ 	.string	"-arch sm_100 -m 64 "



//--------------------- .note.nv.cuinfo           --------------------------
	.section	.note.nv.cuinfo,"",@"SHT_NOTE"
	.sectionflags	@"SHF_NOTE_NV_CUINFO"
        /*0018*/ 	.short	0x0002
        /*001a*/ 	.short	0x0064
        /*001c*/ 	.short	0x0082
	.zero		2


//--------------------- .nv.info                  --------------------------
	.section	.nv.info,"",@"SHT_CUDA_INFO"
	.align	4


	//----- nvinfo : EIATTR_REGCOUNT
	.align		4
        /*0000*/ 	.byte	0x04, 0x2f
        /*0002*/ 	.short	(.L_1 - .L_0)
	.align		4
.L_0:
        /*0004*/ 	.word	index@(default_function_kernel)
        /*0008*/ 	.word	0x0000000c


	//----- nvinfo : EIATTR_FRAME_SIZE
	.align		4
.L_1:
        /*000c*/ 	.byte	0x04, 0x11
        /*000e*/ 	.short	(.L_3 - .L_2)
	.align		4
.L_2:
        /*0010*/ 	.word	index@(default_function_kernel)
        /*0014*/ 	.word	0x00000000


	//----- nvinfo : EIATTR_MIN_STACK_SIZE
	.align		4
.L_3:
        /*0018*/ 	.byte	0x04, 0x12
        /*001a*/ 	.short	(.L_5 - .L_4)
	.align		4
.L_4:
        /*001c*/ 	.word	index@(default_function_kernel)
        /*0020*/ 	.word	0x00000000
.L_5:


//--------------------- .nv.compat                --------------------------
	.section	.nv.compat,"",@"SHT_CUDA_COMPAT_INFO"
	.align	4
        /*0000*/ 	.byte	0x02, 0x09, 0x00, 0x00, 0x02, 0x02, 0x01, 0x00, 0x02, 0x05, 0x05, 0x00, 0x03, 0x07, 0x01, 0x01
        /*0010*/ 	.byte	0x02, 0x03, 0x00, 0x00, 0x02, 0x06, 0x01, 0x00, 0x04, 0x0b, 0x08, 0x00, 0x09, 0x00, 0x00, 0x00
        /*0020*/ 	.byte	0x00, 0x00, 0x00, 0x00


//--------------------- .nv.info.default_function_kernel --------------------------
	.section	.nv.info.default_function_kernel,"",@"SHT_CUDA_INFO"
	.sectionflags	@""
	.align	4


	//----- nvinfo : EIATTR_CUDA_API_VERSION
	.align		4
        /*0000*/ 	.byte	0x04, 0x37
        /*0002*/ 	.short	(.L_7 - .L_6)
.L_6:
        /*0004*/ 	.word	0x00000082


	//----- nvinfo : EIATTR_KPARAM_INFO
	.align		4
.L_7:
        /*0008*/ 	.byte	0x04, 0x17
        /*000a*/ 	.short	(.L_9 - .L_8)
.L_8:
        /*000c*/ 	.word	0x00000000
        /*0010*/ 	.short	0x0001
        /*0012*/ 	.short	0x0008
        /*0014*/ 	.byte	0x00, 0xf5, 0x21, 0x00


	//----- nvinfo : EIATTR_KPARAM_INFO
	.align		4
.L_9:
        /*0018*/ 	.byte	0x04, 0x17
        /*001a*/ 	.short	(.L_11 - .L_10)
.L_10:
        /*001c*/ 	.word	0x00000000
        /*0020*/ 	.short	0x0000
        /*0022*/ 	.short	0x0000
        /*0024*/ 	.byte	0x00, 0xf5, 0x21, 0x00


	//----- nvinfo : EIATTR_SPARSE_MMA_MASK
	.align		4
.L_11:
        /*0028*/ 	.byte	0x03, 0x50
        /*002a*/ 	.short	0x0000


	//----- nvinfo : EIATTR_MAXREG_COUNT
	.align		4
        /*002c*/ 	.byte	0x03, 0x1b
        /*002e*/ 	.short	0x00ff


	//----- nvinfo : EIATTR_MERCURY_ISA_VERSION
	.align		4
        /*0030*/ 	.byte	0x03, 0x5f
        /*0032*/ 	.short	0x0101


	//----- nvinfo : EIATTR_VRC_CTA_INIT_COUNT
	.align		4
        /*0034*/ 	.byte	0x02, 0x4a
	.zero		1
	.zero		1


	//----- nvinfo : EIATTR_EXIT_INSTR_OFFSETS
	.align		4
        /*0038*/ 	.byte	0x04, 0x1c
        /*003a*/ 	.short	(.L_13 - .L_12)


	//   ....[0]....
.L_12:
        /*003c*/ 	.word	0x00000060


	//   ....[1]....
        /*0040*/ 	.word	0x000003a0


	//----- nvinfo : EIATTR_MAX_THREADS
	.align		4
.L_13:
        /*0044*/ 	.byte	0x04, 0x05
        /*0046*/ 	.short	(.L_15 - .L_14)
.L_14:
        /*0048*/ 	.word	0x00000020
        /*004c*/ 	.word	0x00000001
        /*0050*/ 	.word	0x00000001


	//----- nvinfo : EIATTR_CRS_STACK_SIZE
	.align		4
.L_15:
        /*0054*/ 	.byte	0x04, 0x1e
        /*0056*/ 	.short	(.L_17 - .L_16)
.L_16:
        /*0058*/ 	.word	0x00000000


	//----- nvinfo : EIATTR_CBANK_PARAM_SIZE
	.align		4
.L_17:
        /*005c*/ 	.byte	0x03, 0x19
        /*005e*/ 	.short	0x0010


	//----- nvinfo : EIATTR_PARAM_CBANK
	.align		4
        /*0060*/ 	.byte	0x04, 0x0a
        /*0062*/ 	.short	(.L_19 - .L_18)
	.align		4
.L_18:
        /*0064*/ 	.word	index@(.nv.constant0.default_function_kernel)
        /*0068*/ 	.short	0x0380
        /*006a*/ 	.short	0x0010


	//----- nvinfo : EIATTR_SW_WAR
	.align		4
.L_19:
        /*006c*/ 	.byte	0x04, 0x36
        /*006e*/ 	.short	(.L_21 - .L_20)
.L_20:
        /*0070*/ 	.word	0x00000008
.L_21:


//--------------------- .nv.callgraph             --------------------------
	.section	.nv.callgraph,"",@"SHT_CUDA_CALLGRAPH"
	.align	4
	.sectionentsize	8
	.align		4
        /*0000*/ 	.word	0x00000000
	.align		4
        /*0004*/ 	.word	0xffffffff
	.align		4
        /*0008*/ 	.word	0x00000000
	.align		4
        /*000c*/ 	.word	0xfffffffe
	.align		4
        /*0010*/ 	.word	0x00000000
	.align		4
        /*0014*/ 	.word	0xfffffffd
	.align		4
        /*0018*/ 	.word	0x00000000
	.align		4
        /*001c*/ 	.word	0xfffffffc


//--------------------- .text.default_function_kernel --------------------------
	.section	.text.default_function_kernel,"ax",@progbits
	.align	128
        .global         default_function_kernel
        .type           default_function_kernel,@function
        .size           default_function_kernel,(.L_x_6 - default_function_kernel)
        .other          default_function_kernel,@"STO_CUDA_ENTRY STV_DEFAULT"
default_function_kernel:
.text.default_function_kernel:
[----:B------:R-:W-:Y:S01]  /*0000*/  LDC R1, c[0x0][0x37c] ;  /* 0x0000df00ff017b82 */ /* 0x000fe20000000800 */
[----:B------:R-:W0:Y:S01]  /*0010*/  S2R R4, SR_CTAID.X ;  /* 0x0000000000047919 */ /* 0x000e220000002500 */
[----:B------:R-:W1:Y:S01]  /*0020*/  S2R R7, SR_TID.X ;  /* 0x0000000000077919 */ /* 0x000e620000002100 */
[----:B0-----:R-:W-:-:S05]  /*0030*/  IMAD.SHL.U32 R0, R4, 0x20, RZ ;  /* 0x0000002004007824 */ /* 0x001fca00078e00ff */
[----:B-1----:R-:W-:-:S04]  /*0040*/  LOP3.LUT R7, R0, R7, RZ, 0xfc, !PT ;  /* 0x0000000700077212 */ /* 0x002fc800078efcff */
[----:B------:R-:W-:-:S13]  /*0050*/  ISETP.GT.U32.AND P0, PT, R7, 0x4c, PT ;  /* 0x0000004c0700780c */ /* 0x000fda0003f04070 */
[----:B------:R-:W-:Y:S05]  /*0060*/  @P0 EXIT ;  /* 0x000000000000094d */ /* 0x000fea0003800000 */
[----:B------:R-:W-:Y:S01]  /*0070*/  ISETP.GE.U32.AND P0, PT, R7, 0x37, PT ;  /* 0x000000370700780c */ /* 0x000fe20003f06070 */
[----:B------:R-:W-:-:S12]  /*0080*/  BSSY.RECONVERGENT B0, `(.L_x_0) ;  /* 0x000001d000007945 */ /* 0x000fd80003800200 */
[----:B------:R-:W-:Y:S05]  /*0090*/  @!P0 BRA `(.L_x_1) ;  /* 0x0000000000348947 */ /* 0x000fea0003800000 */
[----:B------:R-:W-:-:S05]  /*00a0*/  PRMT R0, R7, 0x9910, RZ ;  /* 0x0000991007007816 */ /* 0x000fca00000000ff */
[----:B------:R-:W-:-:S05]  /*00b0*/  IMAD R0, R0, 0x75, RZ ;  /* 0x0000007500007824 */ /* 0x000fca00078e02ff */
[----:B------:R-:W-:-:S04]  /*00c0*/  LOP3.LUT R0, R0, 0xffff, RZ, 0xc0, !PT ;  /* 0x0000ffff00007812 */ /* 0x000fc800078ec0ff */
[----:B------:R-:W-:-:S05]  /*00d0*/  SHF.R.U32.HI R0, RZ, 0x8, R0 ;  /* 0x00000008ff007819 */ /* 0x000fca0000011600 */
[----:B------:R-:W-:-:S05]  /*00e0*/  IMAD.MOV R2, RZ, RZ, -R0 ;  /* 0x000000ffff027224 */ /* 0x000fca00078e0a00 */
[----:B------:R-:W-:-:S05]  /*00f0*/  PRMT R2, R2, 0x7710, RZ ;  /* 0x0000771002027816 */ /* 0x000fca00000000ff */
[----:B------:R-:W-:-:S05]  /*0100*/  IMAD.IADD R2, R7, 0x1, R2 ;  /* 0x0000000107027824 */ /* 0x000fca00078e0202 */
[----:B------:R-:W-:-:S04]  /*0110*/  LOP3.LUT R3, R2, 0xfe, RZ, 0xc0, !PT ;  /* 0x000000fe02037812 */ /* 0x000fc800078ec0ff */
[----:B------:R-:W-:-:S04]  /*0120*/  LEA.HI R3, R3, R0, RZ, 0x1f ;  /* 0x0000000003037211 */ /* 0x000fc800078ff8ff */
[----:B------:R-:W-:-:S04]  /*0130*/  LOP3.LUT R3, R3, 0xf8, RZ, 0xc0, !PT ;  /* 0x000000f803037812 */ /* 0x000fc800078ec0ff */
[----:B------:R-:W-:-:S04]  /*0140*/  SHF.R.U32.HI R3, RZ, 0x3, R3 ;  /* 0x00000003ff037819 */ /* 0x000fc80000011603 */
[----:B------:R-:W-:Y:S01]  /*0150*/  IADD3 R0, PT, PT, -R3, 0x8, RZ ;  /* 0x0000000803007810 */ /* 0x000fe20007ffe1ff */
[----:B------:R-:W-:Y:S06]  /*0160*/  BRA `(.L_x_2) ;  /* 0x0000000000387947 */ /* 0x000fec0003800000 */
.L_x_1:
[----:B------:R-:W-:Y:S01]  /*0170*/  ISETP.GE.U32.AND P0, PT, R7, 0xb, PT ;  /* 0x0000000b0700780c */ /* 0x000fe20003f06070 */
[----:B------:R-:W-:-:S12]  /*0180*/  IMAD.MOV.U32 R0, RZ, RZ, RZ ;  /* 0x000000ffff007224 */ /* 0x000fd800078e00ff */
        /* <DEDUP_REMOVED lines=11> */
[----:B------:R-:W-:-:S07]  /*0240*/  LEA.HI R0, R3, 0xffffffff, RZ, 0x1d ;  /* 0xffffffff03007811 */ /* 0x000fce00078fe8ff */
.L_x_2:
[----:B------:R-:W-:Y:S05]  /*0250*/  BSYNC.RECONVERGENT B0 ;  /* 0x0000000000007941 */ /* 0x000fea0003800200 */
.L_x_0:
[----:B------:R-:W-:Y:S01]  /*0260*/  IMAD R4, R4, -0x16, R7 ;  /* 0xffffffea04047824 */ /* 0x000fe200078e0207 */
[----:B------:R-:W0:Y:S01]  /*0270*/  LDC.64 R2, c[0x0][0x388] ;  /* 0x0000e200ff027b82 */ /* 0x000e220000000a00 */
[----:B------:R-:W1:Y:S01]  /*0280*/  LDCU.64 UR4, c[0x0][0x358] ;  /* 0x00006b00ff0477ac */ /* 0x000e620008000a00 */
[----:B------:R-:W-:Y:S01]  /*0290*/  BSSY.RECONVERGENT B0, `(.L_x_3) ;  /* 0x000000a000007945 */ /* 0x000fe20003800200 */
[----:B------:R-:W-:-:S04]  /*02a0*/  IMAD.HI.U32 R5, R4, -0x45d1745d, RZ ;  /* 0xba2e8ba304057827 */ /* 0x000fc800078e00ff */
[----:B------:R-:W-:Y:S01]  /*02b0*/  IMAD.MOV.U32 R9, RZ, RZ, 0x7 ;  /* 0x00000007ff097424 */ /* 0x000fe200078e00ff */
[----:B------:R-:W-:-:S05]  /*02c0*/  SHF.R.U32.HI R5, RZ, 0x3, R5 ;  /* 0x00000003ff057819 */ /* 0x000fca0000011605 */
[----:B------:R-:W-:-:S05]  /*02d0*/  IMAD R5, R5, -0xb, R4 ;  /* 0xfffffff505057824 */ /* 0x000fca00078e0204 */
[----:B------:R-:W-:-:S13]  /*02e0*/  ISETP.NE.AND P0, PT, R5, 0xa, PT ;  /* 0x0000000a0500780c */ /* 0x000fda0003f05270 */
[----:B-1----:R-:W-:Y:S05]  /*02f0*/  @!P0 BRA `(.L_x_4) ;  /* 0x00000000000c8947 */ /* 0x002fea0003800000 */
[----:B------:R-:W-:-:S13]  /*0300*/  ISETP.GT.U32.AND P0, PT, R5, 0x1, PT ;  /* 0x000000010500780c */ /* 0x000fda0003f04070 */
[C---:B------:R-:W-:Y:S01]  /*0310*/  @!P0 IADD3 R9, PT, PT, -R5.reuse, 0x1, RZ ;  /* 0x0000000105098810 */ /* 0x040fe20007ffe1ff */
[----:B------:R-:W-:-:S07]  /*0320*/  @P0 VIADD R9, R5, 0xfffffffe ;  /* 0xfffffffe05090836 */ /* 0x000fce0000000000 */
.L_x_4:
[----:B------:R-:W-:Y:S05]  /*0330*/  BSYNC.RECONVERGENT B0 ;  /* 0x0000000000007941 */ /* 0x000fea0003800200 */
.L_x_3:
[----:B------:R-:W-:Y:S01]  /*0340*/  IMAD R9, R0, 0x8, R9 ;  /* 0x0000000800097824 */ /* 0x000fe200078e0209 */
[----:B------:R-:W1:Y:S03]  /*0350*/  LDC.64 R4, c[0x0][0x380] ;  /* 0x0000e000ff047b82 */ /* 0x000e660000000a00 */
[----:B0-----:R-:W-:-:S06]  /*0360*/  IMAD.WIDE.U32 R2, R9, 0x4, R2 ;  /* 0x0000000409027825 */ /* 0x001fcc00078e0002 */
[----:B------:R-:W2:Y:S01]  /*0370*/  LDG.E.CONSTANT R3, desc[UR4][R2.64] ;  /* 0x0000000402037981 */ /* 0x000ea2000c1e9900 */
[----:B-1----:R-:W-:-:S05]  /*0380*/  IMAD.WIDE.U32 R4, R7, 0x4, R4 ;  /* 0x0000000407047825 */ /* 0x002fca00078e0004 */
[----:B--2---:R-:W-:Y:S01]  /*0390*/  STG.E desc[UR4][R4.64], R3 ;  /* 0x0000000304007986 */ /* 0x004fe2000c101904 */
[----:B------:R-:W-:Y:S05]  /*03a0*/  EXIT ;  /* 0x000000000000794d */ /* 0x000fea0003800000 */
.L_x_5:
[----:B------:R-:W-:-:S00]  /*03b0*/  BRA `(.L_x_5) ;  /* 0xfffffffc00fc7947 */ /* 0x000fc0000383ffff */
[----:B------:R-:W-:-:S00]  /*03c0*/  NOP ;  /* 0x0000000000007918 */ /* 0x000fc00000000000 */
        /* <DEDUP_REMOVED lines=11> */
.L_x_6:


//--------------------- .nv.shared.reserved.0     --------------------------
	.section	.nv.shared.reserved.0,"aw",@nobits
	.weak		__nv_reservedSMEM_offset_0_alias
	.size		__nv_reservedSMEM_offset_0_alias, 0, 64
	.other		__nv_reservedSMEM_offset_0_alias,@"STO_CUDA_RESERVED_SHARED STV_DEFAULT"
__nv_reservedSMEM_offset_0_alias:
	.zero		0
	.zero		64


//--------------------- .nv.constant0.default_function_kernel --------------------------
	.section	.nv.constant0.default_function_kernel,"a",@progbits
	.sectionflags	@""
	.align	4
.nv.constant0.default_function_kernel:
	.zero		912


//--------------------- SYMBOLS --------------------------

	.type		.nv.reservedSmem.offset0,@object
	.size		.nv.reservedSmem.offset0,0x4
